//
// Generated by NVIDIA NVVM Compiler
//
// Compiler Build ID: CL-36424714
// Cuda compilation tools, release 13.0, V13.0.88
// Based on NVVM 20.0.0
//

.version 9.0
.target sm_100
.address_size 64

	// .globl	_Z12sumReductionPiS_i
// _ZZ12sumReductionPiS_iE9sharedMem has been demoted
.extern .shared .align 16 .b8 sharedMem[];

.visible .entry _Z12sumReductionPiS_i(
	.param .u64 .ptr .align 1 _Z12sumReductionPiS_i_param_0,
	.param .u64 .ptr .align 1 _Z12sumReductionPiS_i_param_1,
	.param .u32 _Z12sumReductionPiS_i_param_2
)
{
	.reg .pred 	%p<16>;
	.reg .b32 	%r<42>;
	.reg .b64 	%rd<9>;
	// demoted variable
	.shared .align 4 .b8 _ZZ12sumReductionPiS_iE9sharedMem[32];
	ld.param.u64 	%rd1, [_Z12sumReductionPiS_i_param_0];
	ld.param.u64 	%rd2, [_Z12sumReductionPiS_i_param_1];
	ld.param.u32 	%r12, [_Z12sumReductionPiS_i_param_2];
	mov.u32 	%r1, %tid.x;
	mov.u32 	%r2, %ctaid.x;
	mov.u32 	%r13, %ntid.x;
	mad.lo.s32 	%r3, %r2, %r13, %r1;
	and.b32  	%r4, %r1, 31;
	setp.ge.s32 	%p1, %r3, %r12;
	mov.b32 	%r40, 0;
	@%p1 bra 	$L__BB0_2;
	cvta.to.global.u64 	%rd3, %rd1;
	mul.wide.s32 	%rd4, %r3, 4;
	add.s64 	%rd5, %rd3, %rd4;
	ld.global.u32 	%r40, [%rd5];
$L__BB0_2:
	shfl.sync.down.b32	%r14|%p2, %r40, 16, 31, -1;
	add.s32 	%r15, %r14, %r40;
	shfl.sync.down.b32	%r16|%p3, %r15, 8, 31, -1;
	add.s32 	%r17, %r16, %r15;
	shfl.sync.down.b32	%r18|%p4, %r17, 4, 31, -1;
	add.s32 	%r19, %r18, %r17;
	shfl.sync.down.b32	%r20|%p5, %r19, 2, 31, -1;
	add.s32 	%r21, %r20, %r19;
	shfl.sync.down.b32	%r22|%p6, %r21, 1, 31, -1;
	add.s32 	%r7, %r22, %r21;
	setp.ne.s32 	%p7, %r4, 0;
	@%p7 bra 	$L__BB0_4;
	shr.u32 	%r23, %r1, 3;
	and.b32  	%r24, %r23, 124;
	mov.u32 	%r25, _ZZ12sumReductionPiS_iE9sharedMem;
	add.s32 	%r26, %r25, %r24;
	st.shared.u32 	[%r26], %r7;
$L__BB0_4:
	bar.sync 	0;
	setp.gt.u32 	%p8, %r1, 31;
	@%p8 bra 	$L__BB0_9;
	setp.gt.u32 	%p9, %r1, 7;
	mov.b32 	%r41, 0;
	@%p9 bra 	$L__BB0_7;
	shl.b32 	%r28, %r4, 2;
	mov.u32 	%r29, _ZZ12sumReductionPiS_iE9sharedMem;
	add.s32 	%r30, %r29, %r28;
	ld.shared.u32 	%r41, [%r30];
$L__BB0_7:
	shfl.sync.down.b32	%r31|%p10, %r41, 16, 31, -1;
	add.s32 	%r32, %r31, %r41;
	shfl.sync.down.b32	%r33|%p11, %r32, 8, 31, -1;
	add.s32 	%r34, %r33, %r32;
	shfl.sync.down.b32	%r35|%p12, %r34, 4, 31, -1;
	add.s32 	%r36, %r35, %r34;
	shfl.sync.down.b32	%r37|%p13, %r36, 2, 31, -1;
	add.s32 	%r38, %r37, %r36;
	shfl.sync.down.b32	%r39|%p14, %r38, 1, 31, -1;
	add.s32 	%r10, %r39, %r38;
	setp.ne.s32 	%p15, %r1, 0;
	@%p15 bra 	$L__BB0_9;
	cvta.to.global.u64 	%rd6, %rd2;
	mul.wide.u32 	%rd7, %r2, 4;
	add.s64 	%rd8, %rd6, %rd7;
	st.global.u32 	[%rd8], %r10;
$L__BB0_9:
	ret;

}
	// .globl	_Z18finalReductionWarpPiS_i
.visible .entry _Z18finalReductionWarpPiS_i(
	.param .u64 .ptr .align 1 _Z18finalReductionWarpPiS_i_param_0,
	.param .u64 .ptr .align 1 _Z18finalReductionWarpPiS_i_param_1,
	.param .u32 _Z18finalReductionWarpPiS_i_param_2
)
{
	.reg .pred 	%p<16>;
	.reg .b32 	%r<44>;
	.reg .b64 	%rd<9>;

	ld.param.u64 	%rd1, [_Z18finalReductionWarpPiS_i_param_0];
	ld.param.u64 	%rd2, [_Z18finalReductionWarpPiS_i_param_1];
	ld.param.u32 	%r13, [_Z18finalReductionWarpPiS_i_param_2];
	mov.u32 	%r1, %tid.x;
	mov.u32 	%r2, %ctaid.x;
	mov.u32 	%r3, %ntid.x;
	mad.lo.s32 	%r4, %r2, %r3, %r1;
	and.b32  	%r5, %r1, 31;
	setp.ge.s32 	%p1, %r4, %r13;
	mov.b32 	%r42, 0;
	@%p1 bra 	$L__BB1_2;
	cvta.to.global.u64 	%rd3, %rd1;
	mul.wide.s32 	%rd4, %r4, 4;
	add.s64 	%rd5, %rd3, %rd4;
	ld.global.u32 	%r42, [%rd5];
$L__BB1_2:
	shfl.sync.down.b32	%r14|%p2, %r42, 16, 31, -1;
	add.s32 	%r15, %r14, %r42;
	shfl.sync.down.b32	%r16|%p3, %r15, 8, 31, -1;
	add.s32 	%r17, %r16, %r15;
	shfl.sync.down.b32	%r18|%p4, %r17, 4, 31, -1;
	add.s32 	%r19, %r18, %r17;
	shfl.sync.down.b32	%r20|%p5, %r19, 2, 31, -1;
	add.s32 	%r21, %r20, %r19;
	shfl.sync.down.b32	%r22|%p6, %r21, 1, 31, -1;
	add.s32 	%r8, %r22, %r21;
	setp.ne.s32 	%p7, %r5, 0;
	@%p7 bra 	$L__BB1_4;
	shr.u32 	%r23, %r1, 3;
	and.b32  	%r24, %r23, 124;
	mov.u32 	%r25, sharedMem;
	add.s32 	%r26, %r25, %r24;
	st.shared.u32 	[%r26], %r8;
$L__BB1_4:
	bar.sync 	0;
	setp.gt.u32 	%p8, %r1, 31;
	@%p8 bra 	$L__BB1_9;
	add.s32 	%r28, %r3, 31;
	shr.u32 	%r29, %r28, 5;
	setp.ge.u32 	%p9, %r1, %r29;
	mov.b32 	%r43, 0;
	@%p9 bra 	$L__BB1_7;
	shl.b32 	%r30, %r5, 2;
	mov.u32 	%r31, sharedMem;
	add.s32 	%r32, %r31, %r30;
	ld.shared.u32 	%r43, [%r32];
$L__BB1_7:
	shfl.sync.down.b32	%r33|%p10, %r43, 16, 31, -1;
	add.s32 	%r34, %r33, %r43;
	shfl.sync.down.b32	%r35|%p11, %r34, 8, 31, -1;
	add.s32 	%r36, %r35, %r34;
	shfl.sync.down.b32	%r37|%p12, %r36, 4, 31, -1;
	add.s32 	%r38, %r37, %r36;
	shfl.sync.down.b32	%r39|%p13, %r38, 2, 31, -1;
	add.s32 	%r40, %r39, %r38;
	shfl.sync.down.b32	%r41|%p14, %r40, 1, 31, -1;
	add.s32 	%r11, %r41, %r40;
	setp.ne.s32 	%p15, %r1, 0;
	@%p15 bra 	$L__BB1_9;
	cvta.to.global.u64 	%rd6, %rd2;
	mul.wide.u32 	%rd7, %r2, 4;
	add.s64 	%rd8, %rd6, %rd7;
	st.global.u32 	[%rd8], %r11;
$L__BB1_9:
	ret;

}


// ===== COMPILED SASS (sm_100) =====

	.target	sm_100

	.elftype	@"ET_EXEC"


//--------------------- .note.nv.tkinfo           --------------------------
	.section	.note.nv.tkinfo,"",@"SHT_NOTE"
	.sectionflags	@"SHF_NOTE_NV_TKINFO"
	.tkinfo
        /*0018*/ 	.word	0x00000002
        /*0030*/ 	.string	""
        /*0030*/ 	.string	"ptxas"
        /*0030*/ 	.string	"Cuda compilation tools, release 13.0, V13.0.88"
        /*0030*/ 	.string	"Build cuda_13.0.r13.0/compiler.36424714_0"
        /*0030*/ 	.string	"-arch sm_100 -m 64 "



//--------------------- .note.nv.cuinfo           --------------------------
	.section	.note.nv.cuinfo,"",@"SHT_NOTE"
	.sectionflags	@"SHF_NOTE_NV_CUINFO"
        /*0018*/ 	.short	0x0002
        /*001a*/ 	.short	0x0064
        /*001c*/ 	.short	0x0082
	.zero		2


//--------------------- .nv.info                  --------------------------
	.section	.nv.info,"",@"SHT_CUDA_INFO"
	.align	4


	//----- nvinfo : EIATTR_REGCOUNT
	.align		4
        /*0000*/ 	.byte	0x04, 0x2f
        /*0002*/ 	.short	(.L_1 - .L_0)
	.align		4
.L_0:
        /*0004*/ 	.word	index@(_Z12sumReductionPiS_i)
        /*0008*/ 	.word	0x0000000e


	//----- nvinfo : EIATTR_FRAME_SIZE
	.align		4
.L_1:
        /*000c*/ 	.byte	0x04, 0x11
        /*000e*/ 	.short	(.L_3 - .L_2)
	.align		4
.L_2:
        /*0010*/ 	.word	index@(_Z12sumReductionPiS_i)
        /*0014*/ 	.word	0x00000000


	//----- nvinfo : EIATTR_REGCOUNT
	.align		4
.L_3:
        /*0018*/ 	.byte	0x04, 0x2f
        /*001a*/ 	.short	(.L_5 - .L_4)
	.align		4
.L_4:
        /*001c*/ 	.word	index@(_Z18finalReductionWarpPiS_i)
        /*0020*/ 	.word	0x0000000e


	//----- nvinfo : EIATTR_FRAME_SIZE
	.align		4
.L_5:
        /*0024*/ 	.byte	0x04, 0x11
        /*0026*/ 	.short	(.L_7 - .L_6)
	.align		4
.L_6:
        /*0028*/ 	.word	index@(_Z18finalReductionWarpPiS_i)
        /*002c*/ 	.word	0x00000000


	//----- nvinfo : EIATTR_MIN_STACK_SIZE
	.align		4
.L_7:
        /*0030*/ 	.byte	0x04, 0x12
        /*0032*/ 	.short	(.L_9 - .L_8)
	.align		4
.L_8:
        /*0034*/ 	.word	index@(_Z18finalReductionWarpPiS_i)
        /*0038*/ 	.word	0x00000000


	//----- nvinfo : EIATTR_MIN_STACK_SIZE
	.align		4
.L_9:
        /*003c*/ 	.byte	0x04, 0x12
        /*003e*/ 	.short	(.L_11 - .L_10)
	.align		4
.L_10:
        /*0040*/ 	.word	index@(_Z12sumReductionPiS_i)
        /*0044*/ 	.word	0x00000000
.L_11:


//--------------------- .nv.compat                --------------------------
	.section	.nv.compat,"",@"SHT_CUDA_COMPAT_INFO"
	.align	4
        /*0000*/ 	.byte	0x02, 0x09, 0x00, 0x00, 0x02, 0x02, 0x01, 0x00, 0x02, 0x05, 0x05, 0x00, 0x03, 0x07, 0x01, 0x01
        /*0010*/ 	.byte	0x02, 0x03, 0x00, 0x00, 0x02, 0x06, 0x01, 0x00, 0x04, 0x0b, 0x08, 0x00, 0x09, 0x00, 0x00, 0x00
        /*0020*/ 	.byte	0x00, 0x00, 0x00, 0x00


//--------------------- .nv.info._Z18finalReductionWarpPiS_i --------------------------
	.section	.nv.info._Z18finalReductionWarpPiS_i,"",@"SHT_CUDA_INFO"
	.sectionflags	@""
	.align	4


	//----- nvinfo : EIATTR_CUDA_API_VERSION
	.align		4
        /*0000*/ 	.byte	0x04, 0x37
        /*0002*/ 	.short	(.L_13 - .L_12)
.L_12:
        /*0004*/ 	.word	0x00000082


	//----- nvinfo : EIATTR_KPARAM_INFO
	.align		4
.L_13:
        /*0008*/ 	.byte	0x04, 0x17
        /*000a*/ 	.short	(.L_15 - .L_14)
.L_14:
        /*000c*/ 	.word	0x00000000
        /*0010*/ 	.short	0x0002
        /*0012*/ 	.short	0x0010
        /*0014*/ 	.byte	0x00, 0xf0, 0x11, 0x00


	//----- nvinfo : EIATTR_KPARAM_INFO
	.align		4
.L_15:
        /*0018*/ 	.byte	0x04, 0x17
        /*001a*/ 	.short	(.L_17 - .L_16)
.L_16:
        /*001c*/ 	.word	0x00000000
        /*0020*/ 	.short	0x0001
        /*0022*/ 	.short	0x0008
        /*0024*/ 	.byte	0x00, 0xf5, 0x21, 0x00


	//----- nvinfo : EIATTR_KPARAM_INFO
	.align		4
.L_17:
        /*0028*/ 	.byte	0x04, 0x17
        /*002a*/ 	.short	(.L_19 - .L_18)
.L_18:
        /*002c*/ 	.word	0x00000000
        /*0030*/ 	.short	0x0000
        /*0032*/ 	.short	0x0000
        /*0034*/ 	.byte	0x00, 0xf5, 0x21, 0x00


	//----- nvinfo : EIATTR_SPARSE_MMA_MASK
	.align		4
.L_19:
        /*0038*/ 	.byte	0x03, 0x50
        /*003a*/ 	.short	0x0000


	//----- nvinfo : EIATTR_MAXREG_COUNT
	.align		4
        /*003c*/ 	.byte	0x03, 0x1b
        /*003e*/ 	.short	0x00ff


	//----- nvinfo : EIATTR_NUM_BARRIERS
	.align		4
        /*0040*/ 	.byte	0x02, 0x4c
        /*0042*/ 	.byte	0x01
	.zero		1


	//----- nvinfo : EIATTR_MERCURY_ISA_VERSION
	.align		4
        /*0044*/ 	.byte	0x03, 0x5f
        /*0046*/ 	.short	0x0101


	//----- nvinfo : EIATTR_COOP_GROUP_MASK_REGIDS
	.align		4
        /*0048*/ 	.byte	0x04, 0x29
        /*004a*/ 	.short	(.L_21 - .L_20)


	//   ....[0]....
.L_20:
        /*004c*/ 	.word	0xffffffff


	//   ....[1]....
        /*0050*/ 	.word	0xffffffff


	//   ....[2]....
        /*0054*/ 	.word	0xffffffff


	//   ....[3]....
        /*0058*/ 	.word	0xffffffff


	//   ....[4]....
        /*005c*/ 	.word	0xffffffff


	//   ....[5]....
        /*0060*/ 	.word	0xffffffff


	//   ....[6]....
        /*0064*/ 	.word	0xffffffff


	//   ....[7]....
        /*0068*/ 	.word	0xffffffff


	//   ....[8]....
        /*006c*/ 	.word	0xffffffff


	//   ....[9]....
        /*0070*/ 	.word	0xffffffff


	//----- nvinfo : EIATTR_COOP_GROUP_INSTR_OFFSETS
	.align		4
.L_21:
        /*0074*/ 	.byte	0x04, 0x28
        /*0076*/ 	.short	(.L_23 - .L_22)


	//   ....[0]....
.L_22:
        /*0078*/ 	.word	0x000000d0


	//   ....[1]....
        /*007c*/ 	.word	0x000000f0


	//   ....[2]....
        /*0080*/ 	.word	0x00000120


	//   ....[3]....
        /*0084*/ 	.word	0x00000190


	//   ....[4]....
        /*0088*/ 	.word	0x000001d0


	//   ....[5]....
        /*008c*/ 	.word	0x000002c0


	//   ....[6]....
        /*0090*/ 	.word	0x000002e0


	//   ....[7]....
        /*0094*/ 	.word	0x00000300


	//   ....[8]....
        /*0098*/ 	.word	0x00000320


	//   ....[9]....
        /*009c*/ 	.word	0x00000340


	//----- nvinfo : EIATTR_VRC_CTA_INIT_COUNT
	.align		4
.L_23:
        /*00a0*/ 	.byte	0x02, 0x4a
	.zero		1
	.zero		1


	//----- nvinfo : EIATTR_EXIT_INSTR_OFFSETS
	.align		4
        /*00a4*/ 	.byte	0x04, 0x1c
        /*00a6*/ 	.short	(.L_25 - .L_24)


	//   ....[0]....
.L_24:
        /*00a8*/ 	.word	0x00000210


	//   ....[1]....
        /*00ac*/ 	.word	0x00000350


	//   ....[2]....
        /*00b0*/ 	.word	0x000003a0


	//----- nvinfo : EIATTR_CBANK_PARAM_SIZE
	.align		4
.L_25:
        /*00b4*/ 	.byte	0x03, 0x19
        /*00b6*/ 	.short	0x0014


	//----- nvinfo : EIATTR_PARAM_CBANK
	.align		4
        /*00b8*/ 	.byte	0x04, 0x0a
        /*00ba*/ 	.short	(.L_27 - .L_26)
	.align		4
.L_26:
        /*00bc*/ 	.word	index@(.nv.constant0._Z18finalReductionWarpPiS_i)
        /*00c0*/ 	.short	0x0380
        /*00c2*/ 	.short	0x0014


	//----- nvinfo : EIATTR_SW_WAR
	.align		4
.L_27:
        /*00c4*/ 	.byte	0x04, 0x36
        /*00c6*/ 	.short	(.L_29 - .L_28)
.L_28:
        /*00c8*/ 	.word	0x00000008
.L_29:


//--------------------- .nv.info._Z12sumReductionPiS_i --------------------------
	.section	.nv.info._Z12sumReductionPiS_i,"",@"SHT_CUDA_INFO"
	.sectionflags	@""
	.align	4


	//----- nvinfo : EIATTR_CUDA_API_VERSION
	.align		4
        /*0000*/ 	.byte	0x04, 0x37
        /*0002*/ 	.short	(.L_31 - .L_30)
.L_30:
        /*0004*/ 	.word	0x00000082


	//----- nvinfo : EIATTR_KPARAM_INFO
	.align		4
.L_31:
        /*0008*/ 	.byte	0x04, 0x17
        /*000a*/ 	.short	(.L_33 - .L_32)
.L_32:
        /*000c*/ 	.word	0x00000000
        /*0010*/ 	.short	0x0002
        /*0012*/ 	.short	0x0010
        /*0014*/ 	.byte	0x00, 0xf0, 0x11, 0x00


	//----- nvinfo : EIATTR_KPARAM_INFO
	.align		4
.L_33:
        /*0018*/ 	.byte	0x04, 0x17
        /*001a*/ 	.short	(.L_35 - .L_34)
.L_34:
        /*001c*/ 	.word	0x00000000
        /*0020*/ 	.short	0x0001
        /*0022*/ 	.short	0x0008
        /*0024*/ 	.byte	0x00, 0xf5, 0x21, 0x00


	//----- nvinfo : EIATTR_KPARAM_INFO
	.align		4
.L_35:
        /*0028*/ 	.byte	0x04, 0x17
        /*002a*/ 	.short	(.L_37 - .L_36)
.L_36:
        /*002c*/ 	.word	0x00000000
        /*0030*/ 	.short	0x0000
        /*0032*/ 	.short	0x0000
        /*0034*/ 	.byte	0x00, 0xf5, 0x21, 0x00


	//----- nvinfo : EIATTR_SPARSE_MMA_MASK
	.align		4
.L_37:
        /*0038*/ 	.byte	0x03, 0x50
        /*003a*/ 	.short	0x0000


	//----- nvinfo : EIATTR_MAXREG_COUNT
	.align		4
        /*003c*/ 	.byte	0x03, 0x1b
        /*003e*/ 	.short	0x00ff


	//----- nvinfo : EIATTR_NUM_BARRIERS
	.align		4
        /*0040*/ 	.byte	0x02, 0x4c
        /*0042*/ 	.byte	0x01
	.zero		1


	//----- nvinfo : EIATTR_MERCURY_ISA_VERSION
	.align		4
        /*0044*/ 	.byte	0x03, 0x5f
        /*0046*/ 	.short	0x0101


	//----- nvinfo : EIATTR_COOP_GROUP_MASK_REGIDS
	.align		4
        /*0048*/ 	.byte	0x04, 0x29
        /*004a*/ 	.short	(.L_39 - .L_38)


	//   ....[0]....
.L_38:
        /*004c*/ 	.word	0xffffffff


	//   ....[1]....
        /*0050*/ 	.word	0xffffffff


	//   ....[2]....
        /*0054*/ 	.word	0xffffffff


	//   ....[3]....
        /*0058*/ 	.word	0xffffffff


	//   ....[4]....
        /*005c*/ 	.word	0xffffffff


	//   ....[5]....
        /*0060*/ 	.word	0xffffffff


	//   ....[6]....
        /*0064*/ 	.word	0xffffffff


	//   ....[7]....
        /*0068*/ 	.word	0xffffffff


	//   ....[8]....
        /*006c*/ 	.word	0xffffffff


	//   ....[9]....
        /*0070*/ 	.word	0xffffffff


	//----- nvinfo : EIATTR_COOP_GROUP_INSTR_OFFSETS
	.align		4
.L_39:
        /*0074*/ 	.byte	0x04, 0x28
        /*0076*/ 	.short	(.L_41 - .L_40)


	//   ....[0]....
.L_40:
        /*0078*/ 	.word	0x000000d0


	//   ....[1]....
        /*007c*/ 	.word	0x000000f0


	//   ....[2]....
        /*0080*/ 	.word	0x00000120


	//   ....[3]....
        /*0084*/ 	.word	0x00000190


	//   ....[4]....
        /*0088*/ 	.word	0x000001d0


	//   ....[5]....
        /*008c*/ 	.word	0x000002a0


	//   ....[6]....
        /*0090*/ 	.word	0x000002c0


	//   ....[7]....
        /*0094*/ 	.word	0x000002e0


	//   ....[8]....
        /*0098*/ 	.word	0x00000300


	//   ....[9]....
        /*009c*/ 	.word	0x00000320


	//----- nvinfo : EIATTR_VRC_CTA_INIT_COUNT
	.align		4
.L_41:
        /*00a0*/ 	.byte	0x02, 0x4a
	.zero		1
	.zero		1


	//----- nvinfo : EIATTR_EXIT_INSTR_OFFSETS
	.align		4
        /*00a4*/ 	.byte	0x04, 0x1c
        /*00a6*/ 	.short	(.L_43 - .L_42)


	//   ....[0]....
.L_42:
        /*00a8*/ 	.word	0x00000210


	//   ....[1]....
        /*00ac*/ 	.word	0x00000330


	//   ....[2]....
        /*00b0*/ 	.word	0x00000380


	//----- nvinfo : EIATTR_CBANK_PARAM_SIZE
	.align		4
.L_43:
        /*00b4*/ 	.byte	0x03, 0x19
        /*00b6*/ 	.short	0x0014


	//----- nvinfo : EIATTR_PARAM_CBANK
	.align		4
        /*00b8*/ 	.byte	0x04, 0x0a
        /*00ba*/ 	.short	(.L_45 - .L_44)
	.align		4
.L_44:
        /*00bc*/ 	.word	index@(.nv.constant0._Z12sumReductionPiS_i)
        /*00c0*/ 	.short	0x0380
        /*00c2*/ 	.short	0x0014


	//----- nvinfo : EIATTR_SW_WAR
	.align		4
.L_45:
        /*00c4*/ 	.byte	0x04, 0x36
        /*00c6*/ 	.short	(.L_47 - .L_46)
.L_46:
        /*00c8*/ 	.word	0x00000008
.L_47:


//--------------------- .nv.callgraph             --------------------------
	.section	.nv.callgraph,"",@"SHT_CUDA_CALLGRAPH"
	.align	4
	.sectionentsize	8
	.align		4
        /*0000*/ 	.word	0x00000000
	.align		4
        /*0004*/ 	.word	0xffffffff
	.align		4
        /*0008*/ 	.word	0x00000000
	.align		4
        /*000c*/ 	.word	0xfffffffe
	.align		4
        /*0010*/ 	.word	0x00000000
	.align		4
        /*0014*/ 	.word	0xfffffffd
	.align		4
        /*0018*/ 	.word	0x00000000
	.align		4
        /*001c*/ 	.word	0xfffffffc


//--------------------- .text._Z18finalReductionWarpPiS_i --------------------------
	.section	.text._Z18finalReductionWarpPiS_i,"ax",@progbits
	.align	128
        .global         _Z18finalReductionWarpPiS_i
        .type           _Z18finalReductionWarpPiS_i,@function
        .size           _Z18finalReductionWarpPiS_i,(.L_x_2 - _Z18finalReductionWarpPiS_i)
        .other          _Z18finalReductionWarpPiS_i,@"STO_CUDA_ENTRY STV_DEFAULT"
_Z18finalReductionWarpPiS_i:
.text._Z18finalReductionWarpPiS_i:
[----:B------:R-:W-:Y:S01]  /*0000*/  LDC R1, c[0x0][0x37c] ;  /* 0x0000df00ff017b82 */ /* 0x000fe20000000800 */
[----:B------:R-:W0:Y:S01]  /*0010*/  S2R R3, SR_TID.X ;  /* 0x0000000000037919 */ /* 0x000e220000002100 */
[----:B------:R-:W0:Y:S01]  /*0020*/  LDCU UR5, c[0x0][0x360] ;  /* 0x00006c00ff0577ac */ /* 0x000e220008000800 */
[----:B------:R-:W-:Y:S01]  /*0030*/  IMAD.MOV.U32 R6, RZ, RZ, RZ ;  /* 0x000000ffff067224 */ /* 0x000fe200078e00ff */
[----:B------:R-:W0:Y:S01]  /*0040*/  S2R R0, SR_CTAID.X ;  /* 0x0000000000007919 */ /* 0x000e220000002500 */
[----:B------:R-:W1:Y:S01]  /*0050*/  LDCU UR4, c[0x0][0x390] ;  /* 0x00007200ff0477ac */ /* 0x000e620008000800 */
[----:B------:R-:W2:Y:S01]  /*0060*/  LDCU.64 UR6, c[0x0][0x358] ;  /* 0x00006b00ff0677ac */ /* 0x000ea20008000a00 */
[----:B0-----:R-:W-:-:S05]  /*0070*/  IMAD R7, R0, UR5, R3 ;  /* 0x0000000500077c24 */ /* 0x001fca000f8e0203 */
[----:B-1----:R-:W-:-:S13]  /*0080*/  ISETP.GE.AND P0, PT, R7, UR4, PT ;  /* 0x0000000407007c0c */ /* 0x002fda000bf06270 */
[----:B------:R-:W0:Y:S02]  /*0090*/  @!P0 LDC.64 R4, c[0x0][0x380] ;  /* 0x0000e000ff048b82 */ /* 0x000e240000000a00 */
[----:B0-----:R-:W-:-:S05]  /*00a0*/  @!P0 IMAD.WIDE R4, R7, 0x4, R4 ;  /* 0x0000000407048825 */ /* 0x001fca00078e0204 */
[----:B--2---:R-:W2:Y:S01]  /*00b0*/  @!P0 LDG.E R6, desc[UR6][R4.64] ;  /* 0x0000000604068981 */ /* 0x004ea2000c1e1900 */
[----:B------:R-:W-:-:S03]  /*00c0*/  ISETP.GT.U32.AND P1, PT, R3, 0x1f, PT ;  /* 0x0000001f0300780c */ /* 0x000fc60003f24070 */
[----:B--2---:R-:W0:Y:S02]  /*00d0*/  SHFL.DOWN PT, R7, R6, 0x10, 0x1f ;  /* 0x0a001f0006077f89 */ /* 0x004e2400000e0000 */
[----:B0-----:R-:W-:-:S05]  /*00e0*/  IMAD.IADD R7, R7, 0x1, R6 ;  /* 0x0000000107077824 */ /* 0x001fca00078e0206 */
[----:B------:R-:W0:Y:S02]  /*00f0*/  SHFL.DOWN PT, R2, R7, 0x8, 0x1f ;  /* 0x09001f0007027f89 */ /* 0x000e2400000e0000 */
[----:B0-----:R-:W-:Y:S01]  /*0100*/  IMAD.IADD R8, R7, 0x1, R2 ;  /* 0x0000000107087824 */ /* 0x001fe200078e0202 */
[----:B------:R-:W-:-:S04]  /*0110*/  LOP3.LUT R2, R3, 0x1f, RZ, 0xc0, !PT ;  /* 0x0000001f03027812 */ /* 0x000fc800078ec0ff */
[----:B------:R-:W0:Y:S01]  /*0120*/  SHFL.DOWN PT, R9, R8, 0x4, 0x1f ;  /* 0x08801f0008097f89 */ /* 0x000e2200000e0000 */
[----:B------:R-:W-:-:S13]  /*0130*/  ISETP.NE.AND P0, PT, R2, RZ, PT ;  /* 0x000000ff0200720c */ /* 0x000fda0003f05270 */
[----:B------:R-:W1:Y:S01]  /*0140*/  @!P0 S2R R11, SR_CgaCtaId ;  /* 0x00000000000b8919 */ /* 0x000e620000008800 */
[----:B------:R-:W-:Y:S02]  /*0150*/  @!P0 MOV R6, 0x400 ;  /* 0x0000040000068802 */ /* 0x000fe40000000f00 */
[----:B------:R-:W-:-:S04]  /*0160*/  @!P0 SHF.R.U32.HI R4, RZ, 0x3, R3 ;  /* 0x00000003ff048819 */ /* 0x000fc80000011603 */
[----:B------:R-:W-:Y:S02]  /*0170*/  @!P0 LOP3.LUT R4, R4, 0x7c, RZ, 0xc0, !PT ;  /* 0x0000007c04048812 */ /* 0x000fe400078ec0ff */
[----:B0-----:R-:W-:-:S05]  /*0180*/  IADD3 R9, PT, PT, R8, R9, RZ ;  /* 0x0000000908097210 */ /* 0x001fca0007ffe0ff */
[----:B------:R-:W0:Y:S01]  /*0190*/  SHFL.DOWN PT, R10, R9, 0x2, 0x1f ;  /* 0x08401f00090a7f89 */ /* 0x000e2200000e0000 */
[----:B-1----:R-:W-:-:S05]  /*01a0*/  @!P0 LEA R7, R11, R6, 0x18 ;  /* 0x000000060b078211 */ /* 0x002fca00078ec0ff */
[----:B------:R-:W-:Y:S02]  /*01b0*/  @!P0 IMAD.IADD R4, R4, 0x1, R7 ;  /* 0x0000000104048824 */ /* 0x000fe400078e0207 */
[----:B0-----:R-:W-:-:S05]  /*01c0*/  IMAD.IADD R10, R9, 0x1, R10 ;  /* 0x00000001090a7824 */ /* 0x001fca00078e020a */
[----:B------:R-:W0:Y:S02]  /*01d0*/  SHFL.DOWN PT, R5, R10, 0x1, 0x1f ;  /* 0x08201f000a057f89 */ /* 0x000e2400000e0000 */
[----:B0-----:R-:W-:-:S05]  /*01e0*/  IADD3 R5, PT, PT, R10, R5, RZ ;  /* 0x000000050a057210 */ /* 0x001fca0007ffe0ff */
[----:B------:R0:W-:Y:S01]  /*01f0*/  @!P0 STS [R4], R5 ;  /* 0x0000000504008388 */ /* 0x0001e20000000800 */
[----:B------:R-:W-:Y:S06]  /*0200*/  BAR.SYNC.DEFER_BLOCKING 0x0 ;  /* 0x0000000000007b1d */ /* 0x000fec0000010000 */
[----:B------:R-:W-:Y:S05]  /*0210*/  @P1 EXIT ;  /* 0x000000000000194d */ /* 0x000fea0003800000 */
[----:B------:R-:W-:-:S04]  /*0220*/  UIADD3 UR4, UPT, UPT, UR5, 0x1f, URZ ;  /* 0x0000001f05047890 */ /* 0x000fc8000fffe0ff */
[----:B------:R-:W-:-:S06]  /*0230*/  USHF.R.U32.HI UR4, URZ, 0x5, UR4 ;  /* 0x00000005ff047899 */ /* 0x000fcc0008011604 */
[----:B------:R-:W-:-:S13]  /*0240*/  ISETP.GE.U32.AND P0, PT, R3, UR4, PT ;  /* 0x0000000403007c0c */ /* 0x000fda000bf06070 */
[----:B0-----:R-:W0:Y:S01]  /*0250*/  @!P0 S2R R5, SR_CgaCtaId ;  /* 0x0000000000058919 */ /* 0x001e220000008800 */
[----:B------:R-:W-:-:S04]  /*0260*/  @!P0 MOV R4, 0x400 ;  /* 0x0000040000048802 */ /* 0x000fc80000000f00 */
[----:B0-----:R-:W-:Y:S01]  /*0270*/  @!P0 LEA R5, R5, R4, 0x18 ;  /* 0x0000000405058211 */ /* 0x001fe200078ec0ff */
[----:B------:R-:W-:-:S04]  /*0280*/  IMAD.MOV.U32 R4, RZ, RZ, RZ ;  /* 0x000000ffff047224 */ /* 0x000fc800078e00ff */
[----:B------:R-:W-:-:S05]  /*0290*/  @!P0 IMAD R2, R2, 0x4, R5 ;  /* 0x0000000402028824 */ /* 0x000fca00078e0205 */
[----:B------:R-:W0:Y:S01]  /*02a0*/  @!P0 LDS R4, [R2] ;  /* 0x0000000002048984 */ /* 0x000e220000000800 */
[----:B------:R-:W-:-:S03]  /*02b0*/  ISETP.NE.AND P0, PT, R3, RZ, PT ;  /* 0x000000ff0300720c */ /* 0x000fc60003f05270 */
[----:B0-----:R-:W0:Y:S02]  /*02c0*/  SHFL.DOWN PT, R5, R4, 0x10, 0x1f ;  /* 0x0a001f0004057f89 */ /* 0x001e2400000e0000 */
[----:B0-----:R-:W-:-:S05]  /*02d0*/  IADD3 R5, PT, PT, R5, R4, RZ ;  /* 0x0000000405057210 */ /* 0x001fca0007ffe0ff */
[----:B------:R-:W0:Y:S02]  /*02e0*/  SHFL.DOWN PT, R6, R5, 0x8, 0x1f ;  /* 0x09001f0005067f89 */ /* 0x000e2400000e0000 */
[----:B0-----:R-:W-:-:S05]  /*02f0*/  IMAD.IADD R6, R5, 0x1, R6 ;  /* 0x0000000105067824 */ /* 0x001fca00078e0206 */
[----:B------:R-:W0:Y:S02]  /*0300*/  SHFL.DOWN PT, R7, R6, 0x4, 0x1f ;  /* 0x08801f0006077f89 */ /* 0x000e2400000e0000 */
[----:B0-----:R-:W-:-:S05]  /*0310*/  IMAD.IADD R7, R6, 0x1, R7 ;  /* 0x0000000106077824 */ /* 0x001fca00078e0207 */
[----:B------:R-:W0:Y:S02]  /*0320*/  SHFL.DOWN PT, R8, R7, 0x2, 0x1f ;  /* 0x08401f0007087f89 */ /* 0x000e2400000e0000 */
[----:B0-----:R-:W-:-:S05]  /*0330*/  IADD3 R8, PT, PT, R7, R8, RZ ;  /* 0x0000000807087210 */ /* 0x001fca0007ffe0ff */
[----:B------:R0:W1:Y:S01]  /*0340*/  SHFL.DOWN PT, R9, R8, 0x1, 0x1f ;  /* 0x08201f0008097f89 */ /* 0x00006200000e0000 */
[----:B------:R-:W-:Y:S05]  /*0350*/  @P0 EXIT ;  /* 0x000000000000094d */ /* 0x000fea0003800000 */
[----:B------:R-:W2:Y:S01]  /*0360*/  LDC.64 R2, c[0x0][0x388] ;  /* 0x0000e200ff027b82 */ /* 0x000ea20000000a00 */
[----:B-1----:R-:W-:Y:S02]  /*0370*/  IMAD.IADD R9, R8, 0x1, R9 ;  /* 0x0000000108097824 */ /* 0x002fe400078e0209 */
[----:B--2---:R-:W-:-:S05]  /*0380*/  IMAD.WIDE.U32 R2, R0, 0x4, R2 ;  /* 0x0000000400027825 */ /* 0x004fca00078e0002 */
[----:B------:R-:W-:Y:S01]  /*0390*/  STG.E desc[UR6][R2.64], R9 ;  /* 0x0000000902007986 */ /* 0x000fe2000c101906 */
[----:B------:R-:W-:Y:S05]  /*03a0*/  EXIT ;  /* 0x000000000000794d */ /* 0x000fea0003800000 */
.L_x_0:
[----:B------:R-:W-:-:S00]  /*03b0*/  BRA `(.L_x_0) ;  /* 0xfffffffc00fc7947 */ /* 0x000fc0000383ffff */
[----:B------:R-:W-:-:S00]  /*03c0*/  NOP ;  /* 0x0000000000007918 */ /* 0x000fc00000000000 */
        /* <DEDUP_REMOVED lines=11> */
.L_x_2:


//--------------------- .text._Z12sumReductionPiS_i --------------------------
	.section	.text._Z12sumReductionPiS_i,"ax",@progbits
	.align	128
        .global         _Z12sumReductionPiS_i
        .type           _Z12sumReductionPiS_i,@function
        .size           _Z12sumReductionPiS_i,(.L_x_3 - _Z12sumReductionPiS_i)
        .other          _Z12sumReductionPiS_i,@"STO_CUDA_ENTRY STV_DEFAULT"
_Z12sumReductionPiS_i:
.text._Z12sumReductionPiS_i:
[----:B------:R-:W-:Y:S01]  /*0000*/  LDC R1, c[0x0][0x37c] ;  /* 0x0000df00ff017b82 */ /* 0x000fe20000000800 */
[----:B------:R-:W0:Y:S01]  /*0010*/  S2R R3, SR_TID.X ;  /* 0x0000000000037919 */ /* 0x000e220000002100 */
[----:B------:R-:W0:Y:S01]  /*0020*/  LDCU UR4, c[0x0][0x360] ;  /* 0x00006c00ff0477ac */ /* 0x000e220008000800 */
[----:B------:R-:W-:Y:S01]  /*0030*/  IMAD.MOV.U32 R6, RZ, RZ, RZ ;  /* 0x000000ffff067224 */ /* 0x000fe200078e00ff */
[----:B------:R-:W0:Y:S01]  /*0040*/  S2R R0, SR_CTAID.X ;  /* 0x0000000000007919 */ /* 0x000e220000002500 */
[----:B------:R-:W1:Y:S01]  /*0050*/  LDCU UR5, c[0x0][0x390] ;  /* 0x00007200ff0577ac */ /* 0x000e620008000800 */
[----:B0-----:R-:W-:-:S05]  /*0060*/  IMAD R7, R0, UR4, R3 ;  /* 0x0000000400077c24 */ /* 0x001fca000f8e0203 */
[----:B-1----:R-:W-:Y:S01]  /*0070*/  ISETP.GE.AND P0, PT, R7, UR5, PT ;  /* 0x0000000507007c0c */ /* 0x002fe2000bf06270 */
[----:B------:R-:W0:-:S12]  /*0080*/  LDCU.64 UR4, c[0x0][0x358] ;  /* 0x00006b00ff0477ac */ /* 0x000e180008000a00 */
[----:B------:R-:W1:Y:S02]  /*0090*/  @!P0 LDC.64 R4, c[0x0][0x380] ;  /* 0x0000e000ff048b82 */ /* 0x000e640000000a00 */
[----:B-1----:R-:W-:-:S05]  /*00a0*/  @!P0 IMAD.WIDE R4, R7, 0x4, R4 ;  /* 0x0000000407048825 */ /* 0x002fca00078e0204 */
[----:B0-----:R-:W2:Y:S01]  /*00b0*/  @!P0 LDG.E R6, desc[UR4][R4.64] ;  /* 0x0000000404068981 */ /* 0x001ea2000c1e1900 */
        /* <DEDUP_REMOVED lines=22> */
[----:B------:R-:W-:-:S13]  /*0220*/  ISETP.GT.U32.AND P0, PT, R3, 0x7, PT ;  /* 0x000000070300780c */ /* 0x000fda0003f04070 */
        /* <DEDUP_REMOVED lines=22> */
.L_x_1:
        /* <DEDUP_REMOVED lines=15> */
.L_x_3:


//--------------------- .nv.shared._Z18finalReductionWarpPiS_i --------------------------
	.section	.nv.shared._Z18finalReductionWarpPiS_i,"aw",@nobits
	.sectionflags	@""
	.align	16
	.zero		1024


//--------------------- .nv.shared.reserved.0     --------------------------
	.section	.nv.shared.reserved.0,"aw",@nobits
	.weak		__nv_reservedSMEM_offset_0_alias
	.size		__nv_reservedSMEM_offset_0_alias, 0, 64
	.other		__nv_reservedSMEM_offset_0_alias,@"STO_CUDA_RESERVED_SHARED STV_DEFAULT"
__nv_reservedSMEM_offset_0_alias:
	.zero		0
	.zero		64


//--------------------- .nv.shared._Z12sumReductionPiS_i --------------------------
	.section	.nv.shared._Z12sumReductionPiS_i,"aw",@nobits
	.sectionflags	@""
	.align	16
.nv.shared._Z12sumReductionPiS_i:
	.zero		1056


//--------------------- .nv.constant0._Z18finalReductionWarpPiS_i --------------------------
	.section	.nv.constant0._Z18finalReductionWarpPiS_i,"a",@progbits
	.sectionflags	@""
	.align	4
.nv.constant0._Z18finalReductionWarpPiS_i:
	.zero		916


//--------------------- .nv.constant0._Z12sumReductionPiS_i --------------------------
	.section	.nv.constant0._Z12sumReductionPiS_i,"a",@progbits
	.sectionflags	@""
	.align	4
.nv.constant0._Z12sumReductionPiS_i:
	.zero		916


//--------------------- SYMBOLS --------------------------

	.type		.nv.reservedSmem.offset0,@object
	.size		.nv.reservedSmem.offset0,0x4
	.type		.nv.reservedSmem.cap,@object
	.size		.nv.reservedSmem.cap,0x4
